//
// Generated by NVIDIA NVVM Compiler
//
// Compiler Build ID: CL-36424714
// Cuda compilation tools, release 13.0, V13.0.88
// Based on NVVM 20.0.0
//

.version 9.0
.target sm_100
.address_size 64

	// .globl	_Z12atomicAddIdxPfiii
.extern .func  (.param .b32 func_retval0) vprintf
(
	.param .b64 vprintf_param_0,
	.param .b64 vprintf_param_1
)
;
.global .align 1 .b8 $str[59] = {91, 97, 116, 111, 109, 105, 99, 65, 100, 100, 73, 100, 120, 93, 32, 80, 101, 114, 102, 111, 114, 109, 32, 71, 80, 85, 32, 99, 111, 100, 101, 32, 37, 102, 32, 43, 32, 37, 100, 46, 46, 46, 97, 116, 32, 97, 100, 100, 114, 101, 115, 115, 58, 32, 37, 112, 32, 10};
.global .align 1 .b8 $str$1[66] = {91, 97, 116, 111, 109, 105, 99, 65, 100, 100, 73, 100, 120, 83, 113, 117, 97, 114, 101, 100, 93, 32, 80, 101, 114, 102, 111, 114, 109, 32, 71, 80, 85, 32, 99, 111, 100, 101, 32, 37, 102, 32, 43, 32, 37, 100, 46, 46, 46, 97, 116, 32, 97, 100, 100, 114, 101, 115, 115, 58, 32, 37, 112, 32, 10};

.visible .entry _Z12atomicAddIdxPfiii(
	.param .u64 .ptr .align 1 _Z12atomicAddIdxPfiii_param_0,
	.param .u32 _Z12atomicAddIdxPfiii_param_1,
	.param .u32 _Z12atomicAddIdxPfiii_param_2,
	.param .u32 _Z12atomicAddIdxPfiii_param_3
)
{
	.local .align 8 .b8 	__local_depot0[24];
	.reg .b64 	%SP;
	.reg .b64 	%SPL;
	.reg .pred 	%p<6>;
	.reg .b32 	%r<16>;
	.reg .b32 	%f<4>;
	.reg .b64 	%rd<12>;
	.reg .b64 	%fd<2>;

	mov.u64 	%SPL, __local_depot0;
	cvta.local.u64 	%SP, %SPL;
	ld.param.u64 	%rd3, [_Z12atomicAddIdxPfiii_param_0];
	ld.param.u32 	%r6, [_Z12atomicAddIdxPfiii_param_1];
	ld.param.u32 	%r7, [_Z12atomicAddIdxPfiii_param_2];
	ld.param.u32 	%r8, [_Z12atomicAddIdxPfiii_param_3];
	mov.u32 	%r9, %tid.x;
	mov.u32 	%r1, %ntid.x;
	mov.u32 	%r10, %ctaid.x;
	mad.lo.s32 	%r15, %r1, %r10, %r9;
	setp.ge.s32 	%p1, %r15, %r6;
	@%p1 bra 	$L__BB0_5;
	add.u64 	%rd4, %SP, 0;
	add.u64 	%rd1, %SPL, 0;
	mov.u32 	%r11, %nctaid.x;
	mul.lo.s32 	%r3, %r11, %r1;
	cvta.to.global.u64 	%rd2, %rd3;
	mov.u64 	%rd9, $str;
$L__BB0_2:
	setp.lt.s32 	%p2, %r15, %r7;
	setp.ge.s32 	%p3, %r15, %r8;
	or.pred  	%p4, %p2, %p3;
	@%p4 bra 	$L__BB0_4;
	mul.wide.s32 	%rd5, %r15, 4;
	add.s64 	%rd6, %rd2, %rd5;
	cvt.rn.f32.s32 	%f1, %r15;
	atom.global.add.f32 	%f2, [%rd6], %f1;
	ld.global.f32 	%f3, [%rd6];
	cvt.f64.f32 	%fd1, %f3;
	mul.lo.s32 	%r12, %r15, %r15;
	mul.wide.s32 	%rd7, %r15, 16;
	add.s64 	%rd8, %rd3, %rd7;
	st.local.f64 	[%rd1], %fd1;
	st.local.u32 	[%rd1+8], %r12;
	st.local.u64 	[%rd1+16], %rd8;
	cvta.global.u64 	%rd10, %rd9;
	{ // callseq 0, 0
	.param .b64 param0;
	st.param.b64 	[param0], %rd10;
	.param .b64 param1;
	st.param.b64 	[param1], %rd4;
	.param .b32 retval0;
	call.uni (retval0), 
	vprintf, 
	(
	param0, 
	param1
	);
	ld.param.b32 	%r13, [retval0];
	} // callseq 0
$L__BB0_4:
	add.s32 	%r15, %r15, %r3;
	setp.lt.s32 	%p5, %r15, %r6;
	@%p5 bra 	$L__BB0_2;
$L__BB0_5:
	ret;

}
	// .globl	_Z19atomicAddIdxSquaredPfiii
.visible .entry _Z19atomicAddIdxSquaredPfiii(
	.param .u64 .ptr .align 1 _Z19atomicAddIdxSquaredPfiii_param_0,
	.param .u32 _Z19atomicAddIdxSquaredPfiii_param_1,
	.param .u32 _Z19atomicAddIdxSquaredPfiii_param_2,
	.param .u32 _Z19atomicAddIdxSquaredPfiii_param_3
)
{
	.local .align 8 .b8 	__local_depot1[24];
	.reg .b64 	%SP;
	.reg .b64 	%SPL;
	.reg .pred 	%p<6>;
	.reg .b32 	%r<16>;
	.reg .b32 	%f<4>;
	.reg .b64 	%rd<12>;
	.reg .b64 	%fd<2>;

	mov.u64 	%SPL, __local_depot1;
	cvta.local.u64 	%SP, %SPL;
	ld.param.u64 	%rd3, [_Z19atomicAddIdxSquaredPfiii_param_0];
	ld.param.u32 	%r6, [_Z19atomicAddIdxSquaredPfiii_param_1];
	ld.param.u32 	%r7, [_Z19atomicAddIdxSquaredPfiii_param_2];
	ld.param.u32 	%r8, [_Z19atomicAddIdxSquaredPfiii_param_3];
	mov.u32 	%r9, %tid.x;
	mov.u32 	%r1, %ntid.x;
	mov.u32 	%r10, %ctaid.x;
	mad.lo.s32 	%r15, %r1, %r10, %r9;
	setp.ge.s32 	%p1, %r15, %r6;
	@%p1 bra 	$L__BB1_5;
	add.u64 	%rd4, %SP, 0;
	add.u64 	%rd1, %SPL, 0;
	mov.u32 	%r11, %nctaid.x;
	mul.lo.s32 	%r3, %r11, %r1;
	cvta.to.global.u64 	%rd2, %rd3;
	mov.u64 	%rd9, $str$1;
$L__BB1_2:
	setp.lt.s32 	%p2, %r15, %r7;
	setp.ge.s32 	%p3, %r15, %r8;
	or.pred  	%p4, %p2, %p3;
	@%p4 bra 	$L__BB1_4;
	mul.wide.s32 	%rd5, %r15, 4;
	add.s64 	%rd6, %rd2, %rd5;
	mul.lo.s32 	%r12, %r15, %r15;
	cvt.rn.f32.u32 	%f1, %r12;
	atom.global.add.f32 	%f2, [%rd6], %f1;
	ld.global.f32 	%f3, [%rd6];
	cvt.f64.f32 	%fd1, %f3;
	mul.wide.s32 	%rd7, %r15, 16;
	add.s64 	%rd8, %rd3, %rd7;
	st.local.f64 	[%rd1], %fd1;
	st.local.u32 	[%rd1+8], %r12;
	st.local.u64 	[%rd1+16], %rd8;
	cvta.global.u64 	%rd10, %rd9;
	{ // callseq 1, 0
	.param .b64 param0;
	st.param.b64 	[param0], %rd10;
	.param .b64 param1;
	st.param.b64 	[param1], %rd4;
	.param .b32 retval0;
	call.uni (retval0), 
	vprintf, 
	(
	param0, 
	param1
	);
	ld.param.b32 	%r13, [retval0];
	} // callseq 1
$L__BB1_4:
	add.s32 	%r15, %r15, %r3;
	setp.lt.s32 	%p5, %r15, %r6;
	@%p5 bra 	$L__BB1_2;
$L__BB1_5:
	ret;

}


// ===== COMPILED SASS (sm_100) =====

	.target	sm_100

	.elftype	@"ET_EXEC"


//--------------------- .note.nv.tkinfo           --------------------------
	.section	.note.nv.tkinfo,"",@"SHT_NOTE"
	.sectionflags	@"SHF_NOTE_NV_TKINFO"
	.tkinfo
        /*0018*/ 	.word	0x00000002
        /*0030*/ 	.string	""
        /*0030*/ 	.string	"ptxas"
        /*0030*/ 	.string	"Cuda compilation tools, release 13.0, V13.0.88"
        /*0030*/ 	.string	"Build cuda_13.0.r13.0/compiler.36424714_0"
        /*0030*/ 	.string	"-arch sm_100 -m 64 "



//--------------------- .note.nv.cuinfo           --------------------------
	.section	.note.nv.cuinfo,"",@"SHT_NOTE"
	.sectionflags	@"SHF_NOTE_NV_CUINFO"
        /*0018*/ 	.short	0x0002
        /*001a*/ 	.short	0x0064
        /*001c*/ 	.short	0x0082
	.zero		2


//--------------------- .nv.info                  --------------------------
	.section	.nv.info,"",@"SHT_CUDA_INFO"
	.align	4


	//----- nvinfo : EIATTR_REGCOUNT
	.align		4
        /*0000*/ 	.byte	0x04, 0x2f
        /*0002*/ 	.short	(.L_3 - .L_2)
	.align		4
.L_2:
        /*0004*/ 	.word	index@(_Z12atomicAddIdxPfiii)
        /*0008*/ 	.word	0x00000018


	//----- nvinfo : EIATTR_FRAME_SIZE
	.align		4
.L_3:
        /*000c*/ 	.byte	0x04, 0x11
        /*000e*/ 	.short	(.L_5 - .L_4)
	.align		4
.L_4:
        /*0010*/ 	.word	index@(_Z12atomicAddIdxPfiii)
        /*0014*/ 	.word	0x00000018


	//----- nvinfo : EIATTR_REGCOUNT
	.align		4
.L_5:
        /*0018*/ 	.byte	0x04, 0x2f
        /*001a*/ 	.short	(.L_7 - .L_6)
	.align		4
.L_6:
        /*001c*/ 	.word	index@(_Z19atomicAddIdxSquaredPfiii)
        /*0020*/ 	.word	0x00000018


	//----- nvinfo : EIATTR_FRAME_SIZE
	.align		4
.L_7:
        /*0024*/ 	.byte	0x04, 0x11
        /*0026*/ 	.short	(.L_9 - .L_8)
	.align		4
.L_8:
        /*0028*/ 	.word	index@(_Z19atomicAddIdxSquaredPfiii)
        /*002c*/ 	.word	0x00000018


	//----- nvinfo : EIATTR_MIN_STACK_SIZE
	.align		4
.L_9:
        /*0030*/ 	.byte	0x04, 0x12
        /*0032*/ 	.short	(.L_11 - .L_10)
	.align		4
.L_10:
        /*0034*/ 	.word	index@(_Z19atomicAddIdxSquaredPfiii)
        /*0038*/ 	.word	0x00000018


	//----- nvinfo : EIATTR_MIN_STACK_SIZE
	.align		4
.L_11:
        /*003c*/ 	.byte	0x04, 0x12
        /*003e*/ 	.short	(.L_13 - .L_12)
	.align		4
.L_12:
        /*0040*/ 	.word	index@(_Z12atomicAddIdxPfiii)
        /*0044*/ 	.word	0x00000018
.L_13:


//--------------------- .nv.compat                --------------------------
	.section	.nv.compat,"",@"SHT_CUDA_COMPAT_INFO"
	.align	4
        /*0000*/ 	.byte	0x02, 0x09, 0x00, 0x00, 0x02, 0x02, 0x01, 0x00, 0x02, 0x05, 0x05, 0x00, 0x03, 0x07, 0x01, 0x01
        /*0010*/ 	.byte	0x02, 0x03, 0x00, 0x00, 0x02, 0x06, 0x01, 0x00, 0x04, 0x0b, 0x08, 0x00, 0x09, 0x00, 0x00, 0x00
        /*0020*/ 	.byte	0x00, 0x00, 0x00, 0x00


//--------------------- .nv.info._Z19atomicAddIdxSquaredPfiii --------------------------
	.section	.nv.info._Z19atomicAddIdxSquaredPfiii,"",@"SHT_CUDA_INFO"
	.sectionflags	@""
	.align	4


	//----- nvinfo : EIATTR_CUDA_API_VERSION
	.align		4
        /*0000*/ 	.byte	0x04, 0x37
        /*0002*/ 	.short	(.L_15 - .L_14)
.L_14:
        /*0004*/ 	.word	0x00000082


	//----- nvinfo : EIATTR_KPARAM_INFO
	.align		4
.L_15:
        /*0008*/ 	.byte	0x04, 0x17
        /*000a*/ 	.short	(.L_17 - .L_16)
.L_16:
        /*000c*/ 	.word	0x00000000
        /*0010*/ 	.short	0x0003
        /*0012*/ 	.short	0x0010
        /*0014*/ 	.byte	0x00, 0xf0, 0x11, 0x00


	//----- nvinfo : EIATTR_KPARAM_INFO
	.align		4
.L_17:
        /*0018*/ 	.byte	0x04, 0x17
        /*001a*/ 	.short	(.L_19 - .L_18)
.L_18:
        /*001c*/ 	.word	0x00000000
        /*0020*/ 	.short	0x0002
        /*0022*/ 	.short	0x000c
        /*0024*/ 	.byte	0x00, 0xf0, 0x11, 0x00


	//----- nvinfo : EIATTR_KPARAM_INFO
	.align		4
.L_19:
        /*0028*/ 	.byte	0x04, 0x17
        /*002a*/ 	.short	(.L_21 - .L_20)
.L_20:
        /*002c*/ 	.word	0x00000000
        /*0030*/ 	.short	0x0001
        /*0032*/ 	.short	0x0008
        /*0034*/ 	.byte	0x00, 0xf0, 0x11, 0x00


	//----- nvinfo : EIATTR_KPARAM_INFO
	.align		4
.L_21:
        /*0038*/ 	.byte	0x04, 0x17
        /*003a*/ 	.short	(.L_23 - .L_22)
.L_22:
        /*003c*/ 	.word	0x00000000
        /*0040*/ 	.short	0x0000
        /*0042*/ 	.short	0x0000
        /*0044*/ 	.byte	0x00, 0xf5, 0x21, 0x00


	//----- nvinfo : EIATTR_SPARSE_MMA_MASK
	.align		4
.L_23:
        /*0048*/ 	.byte	0x03, 0x50
        /*004a*/ 	.short	0x0000


	//----- nvinfo : EIATTR_MAXREG_COUNT
	.align		4
        /*004c*/ 	.byte	0x03, 0x1b
        /*004e*/ 	.short	0x00ff


	//----- nvinfo : EIATTR_EXTERNS
	.align		4
        /*0050*/ 	.byte	0x04, 0x0f
        /*0052*/ 	.short	(.L_25 - .L_24)


	//   ....[0]....
	.align		4
.L_24:
        /*0054*/ 	.word	index@(vprintf)


	//----- nvinfo : EIATTR_MERCURY_ISA_VERSION
	.align		4
.L_25:
        /*0058*/ 	.byte	0x03, 0x5f
        /*005a*/ 	.short	0x0101


	//----- nvinfo : EIATTR_VRC_CTA_INIT_COUNT
	.align		4
        /*005c*/ 	.byte	0x02, 0x4a
	.zero		1
	.zero		1


	//----- nvinfo : EIATTR_SYSCALL_OFFSETS
	.align		4
        /*0060*/ 	.byte	0x04, 0x46
        /*0062*/ 	.short	(.L_27 - .L_26)


	//   ....[0]....
.L_26:
        /*0064*/ 	.word	0x000002b0


	//----- nvinfo : EIATTR_EXIT_INSTR_OFFSETS
	.align		4
.L_27:
        /*0068*/ 	.byte	0x04, 0x1c
        /*006a*/ 	.short	(.L_29 - .L_28)


	//   ....[0]....
.L_28:
        /*006c*/ 	.word	0x000000c0


	//   ....[1]....
        /*0070*/ 	.word	0x00000300


	//----- nvinfo : EIATTR_CRS_STACK_SIZE
	.align		4
.L_29:
        /*0074*/ 	.byte	0x04, 0x1e
        /*0076*/ 	.short	(.L_31 - .L_30)
.L_30:
        /*0078*/ 	.word	0x00000000


	//----- nvinfo : EIATTR_CBANK_PARAM_SIZE
	.align		4
.L_31:
        /*007c*/ 	.byte	0x03, 0x19
        /*007e*/ 	.short	0x0014


	//----- nvinfo : EIATTR_PARAM_CBANK
	.align		4
        /*0080*/ 	.byte	0x04, 0x0a
        /*0082*/ 	.short	(.L_33 - .L_32)
	.align		4
.L_32:
        /*0084*/ 	.word	index@(.nv.constant0._Z19atomicAddIdxSquaredPfiii)
        /*0088*/ 	.short	0x0380
        /*008a*/ 	.short	0x0014


	//----- nvinfo : EIATTR_SW_WAR
	.align		4
.L_33:
        /*008c*/ 	.byte	0x04, 0x36
        /*008e*/ 	.short	(.L_35 - .L_34)
.L_34:
        /*0090*/ 	.word	0x00000008
.L_35:


//--------------------- .nv.info._Z12atomicAddIdxPfiii --------------------------
	.section	.nv.info._Z12atomicAddIdxPfiii,"",@"SHT_CUDA_INFO"
	.sectionflags	@""
	.align	4


	//----- nvinfo : EIATTR_CUDA_API_VERSION
	.align		4
        /*0000*/ 	.byte	0x04, 0x37
        /*0002*/ 	.short	(.L_37 - .L_36)
.L_36:
        /*0004*/ 	.word	0x00000082


	//----- nvinfo : EIATTR_KPARAM_INFO
	.align		4
.L_37:
        /*0008*/ 	.byte	0x04, 0x17
        /*000a*/ 	.short	(.L_39 - .L_38)
.L_38:
        /*000c*/ 	.word	0x00000000
        /*0010*/ 	.short	0x0003
        /*0012*/ 	.short	0x0010
        /*0014*/ 	.byte	0x00, 0xf0, 0x11, 0x00


	//----- nvinfo : EIATTR_KPARAM_INFO
	.align		4
.L_39:
        /*0018*/ 	.byte	0x04, 0x17
        /*001a*/ 	.short	(.L_41 - .L_40)
.L_40:
        /*001c*/ 	.word	0x00000000
        /*0020*/ 	.short	0x0002
        /*0022*/ 	.short	0x000c
        /*0024*/ 	.byte	0x00, 0xf0, 0x11, 0x00


	//----- nvinfo : EIATTR_KPARAM_INFO
	.align		4
.L_41:
        /*0028*/ 	.byte	0x04, 0x17
        /*002a*/ 	.short	(.L_43 - .L_42)
.L_42:
        /*002c*/ 	.word	0x00000000
        /*0030*/ 	.short	0x0001
        /*0032*/ 	.short	0x0008
        /*0034*/ 	.byte	0x00, 0xf0, 0x11, 0x00


	//----- nvinfo : EIATTR_KPARAM_INFO
	.align		4
.L_43:
        /*0038*/ 	.byte	0x04, 0x17
        /*003a*/ 	.short	(.L_45 - .L_44)
.L_44:
        /*003c*/ 	.word	0x00000000
        /*0040*/ 	.short	0x0000
        /*0042*/ 	.short	0x0000
        /*0044*/ 	.byte	0x00, 0xf5, 0x21, 0x00


	//----- nvinfo : EIATTR_SPARSE_MMA_MASK
	.align		4
.L_45:
        /*0048*/ 	.byte	0x03, 0x50
        /*004a*/ 	.short	0x0000


	//----- nvinfo : EIATTR_MAXREG_COUNT
	.align		4
        /*004c*/ 	.byte	0x03, 0x1b
        /*004e*/ 	.short	0x00ff


	//----- nvinfo : EIATTR_EXTERNS
	.align		4
        /*0050*/ 	.byte	0x04, 0x0f
        /*0052*/ 	.short	(.L_47 - .L_46)


	//   ....[0]....
	.align		4
.L_46:
        /*0054*/ 	.word	index@(vprintf)


	//----- nvinfo : EIATTR_MERCURY_ISA_VERSION
	.align		4
.L_47:
        /*0058*/ 	.byte	0x03, 0x5f
        /*005a*/ 	.short	0x0101


	//----- nvinfo : EIATTR_VRC_CTA_INIT_COUNT
	.align		4
        /*005c*/ 	.byte	0x02, 0x4a
	.zero		1
	.zero		1


	//----- nvinfo : EIATTR_SYSCALL_OFFSETS
	.align		4
        /*0060*/ 	.byte	0x04, 0x46
        /*0062*/ 	.short	(.L_49 - .L_48)


	//   ....[0]....
.L_48:
        /*0064*/ 	.word	0x000002b0


	//----- nvinfo : EIATTR_EXIT_INSTR_OFFSETS
	.align		4
.L_49:
        /*0068*/ 	.byte	0x04, 0x1c
        /*006a*/ 	.short	(.L_51 - .L_50)


	//   ....[0]....
.L_50:
        /*006c*/ 	.word	0x000000c0


	//   ....[1]....
        /*0070*/ 	.word	0x00000300


	//----- nvinfo : EIATTR_CRS_STACK_SIZE
	.align		4
.L_51:
        /*0074*/ 	.byte	0x04, 0x1e
        /*0076*/ 	.short	(.L_53 - .L_52)
.L_52:
        /*0078*/ 	.word	0x00000000


	//----- nvinfo : EIATTR_CBANK_PARAM_SIZE
	.align		4
.L_53:
        /*007c*/ 	.byte	0x03, 0x19
        /*007e*/ 	.short	0x0014


	//----- nvinfo : EIATTR_PARAM_CBANK
	.align		4
        /*0080*/ 	.byte	0x04, 0x0a
        /*0082*/ 	.short	(.L_55 - .L_54)
	.align		4
.L_54:
        /*0084*/ 	.word	index@(.nv.constant0._Z12atomicAddIdxPfiii)
        /*0088*/ 	.short	0x0380
        /*008a*/ 	.short	0x0014


	//----- nvinfo : EIATTR_SW_WAR
	.align		4
.L_55:
        /*008c*/ 	.byte	0x04, 0x36
        /*008e*/ 	.short	(.L_57 - .L_56)
.L_56:
        /*0090*/ 	.word	0x00000008
.L_57:


//--------------------- .nv.callgraph             --------------------------
	.section	.nv.callgraph,"",@"SHT_CUDA_CALLGRAPH"
	.align	4
	.sectionentsize	8
	.align		4
        /*0000*/ 	.word	0x00000000
	.align		4
        /*0004*/ 	.word	0xffffffff
	.align		4
        /*0008*/ 	.word	index@(_Z19atomicAddIdxSquaredPfiii)
	.align		4
        /*000c*/ 	.word	index@(vprintf)
	.align		4
        /*0010*/ 	.word	index@(_Z12atomicAddIdxPfiii)
	.align		4
        /*0014*/ 	.word	index@(vprintf)
	.align		4
        /*0018*/ 	.word	0x00000000
	.align		4
        /*001c*/ 	.word	0xfffffffe
	.align		4
        /*0020*/ 	.word	0x00000000
	.align		4
        /*0024*/ 	.word	0xfffffffd
	.align		4
        /*0028*/ 	.word	0x00000000
	.align		4
        /*002c*/ 	.word	0xfffffffc


//--------------------- .nv.constant4             --------------------------
	.section	.nv.constant4,"a",@progbits
	.align	8
	.align		8
.nv.constant4:
        /*0000*/ 	.dword	vprintf
	.align		8
        /*0008*/ 	.dword	$str
	.align		8
        /*0010*/ 	.dword	$str$1


//--------------------- .text._Z19atomicAddIdxSquaredPfiii --------------------------
	.section	.text._Z19atomicAddIdxSquaredPfiii,"ax",@progbits
	.align	128
        .global         _Z19atomicAddIdxSquaredPfiii
        .type           _Z19atomicAddIdxSquaredPfiii,@function
        .size           _Z19atomicAddIdxSquaredPfiii,(.L_x_8 - _Z19atomicAddIdxSquaredPfiii)
        .other          _Z19atomicAddIdxSquaredPfiii,@"STO_CUDA_ENTRY STV_DEFAULT"
_Z19atomicAddIdxSquaredPfiii:
.text._Z19atomicAddIdxSquaredPfiii:
[----:B------:R-:W0:Y:S01]  /*0000*/  LDC R1, c[0x0][0x37c] ;  /* 0x0000df00ff017b82 */ /* 0x000e220000000800 */
[----:B------:R-:W1:Y:S01]  /*0010*/  S2R R17, SR_TID.X ;  /* 0x0000000000117919 */ /* 0x000e620000002100 */
[----:B------:R-:W2:Y:S01]  /*0020*/  LDCU UR5, c[0x0][0x2fc] ;  /* 0x00005f80ff0577ac */ /* 0x000ea20008000800 */
[----:B0-----:R-:W-:Y:S01]  /*0030*/  VIADD R1, R1, 0xffffffe8 ;  /* 0xffffffe801017836 */ /* 0x001fe20000000000 */
[----:B------:R-:W1:Y:S01]  /*0040*/  S2R R0, SR_CTAID.X ;  /* 0x0000000000007919 */ /* 0x000e620000002500 */
[----:B------:R-:W1:Y:S01]  /*0050*/  LDCU UR38, c[0x0][0x360] ;  /* 0x00006c00ff2677ac */ /* 0x000e620008000800 */
[----:B------:R-:W0:Y:S01]  /*0060*/  LDCU UR6, c[0x0][0x388] ;  /* 0x00007100ff0677ac */ /* 0x000e220008000800 */
[----:B------:R-:W3:Y:S02]  /*0070*/  LDCU UR4, c[0x0][0x2f8] ;  /* 0x00005f00ff0477ac */ /* 0x000ee40008000800 */
[----:B---3--:R-:W-:Y:S01]  /*0080*/  IADD3 R2, P1, PT, R1, UR4, RZ ;  /* 0x0000000401027c10 */ /* 0x008fe2000ff3e0ff */
[----:B-1----:R-:W-:-:S04]  /*0090*/  IMAD R17, R0, UR38, R17 ;  /* 0x0000002600117c24 */ /* 0x002fc8000f8e0211 */
[----:B--2---:R-:W-:Y:S01]  /*00a0*/  IMAD.X R16, RZ, RZ, UR5, P1 ;  /* 0x00000005ff107e24 */ /* 0x004fe200088e06ff */
[----:B0-----:R-:W-:-:S13]  /*00b0*/  ISETP.GE.AND P0, PT, R17, UR6, PT ;  /* 0x0000000611007c0c */ /* 0x001fda000bf06270 */
[----:B------:R-:W-:Y:S05]  /*00c0*/  @P0 EXIT ;  /* 0x000000000000094d */ /* 0x000fea0003800000 */
[----:B------:R-:W0:Y:S01]  /*00d0*/  LDCU UR4, c[0x0][0x370] ;  /* 0x00006e00ff0477ac */ /* 0x000e220008000800 */
[----:B------:R-:W1:Y:S01]  /*00e0*/  LDCU.64 UR36, c[0x0][0x358] ;  /* 0x00006b00ff2477ac */ /* 0x000e620008000a00 */
[----:B------:R-:W2:Y:S01]  /*00f0*/  LDCU UR41, c[0x0][0x388] ;  /* 0x00007100ff2977ac */ /* 0x000ea20008000800 */
[----:B------:R-:W3:Y:S01]  /*0100*/  LDCU UR39, c[0x0][0x390] ;  /* 0x00007200ff2777ac */ /* 0x000ee20008000800 */
[----:B------:R-:W4:Y:S01]  /*0110*/  LDCU UR40, c[0x0][0x38c] ;  /* 0x00007180ff2877ac */ /* 0x000f220008000800 */
[----:B0-----:R-:W-:-:S12]  /*0120*/  UIMAD UR38, UR38, UR4, URZ ;  /* 0x00000004262672a4 */ /* 0x001fd8000f8e02ff */
.L_x_2:
[C---:B---3--:R-:W-:Y:S01]  /*0130*/  ISETP.GE.AND P0, PT, R17.reuse, UR39, PT ;  /* 0x0000002711007c0c */ /* 0x048fe2000bf06270 */
[----:B------:R-:W-:Y:S05]  /*0140*/  YIELD ;  /* 0x0000000000007946 */ /* 0x000fea0003800000 */
[----:B----4-:R-:W-:Y:S01]  /*0150*/  ISETP.LT.OR P0, PT, R17, UR40, P0 ;  /* 0x0000002811007c0c */ /* 0x010fe20008701670 */
[----:B------:R-:W-:-:S12]  /*0160*/  BSSY.RECONVERGENT B6, `(.L_x_0) ;  /* 0x0000016000067945 */ /* 0x000fd80003800200 */
[----:B------:R-:W-:Y:S05]  /*0170*/  @P0 BRA `(.L_x_1) ;  /* 0x0000000000500947 */ /* 0x000fea0003800000 */
[----:B------:R-:W0:Y:S01]  /*0180*/  LDC.64 R10, c[0x0][0x380] ;  /* 0x0000e000ff0a7b82 */ /* 0x000e220000000a00 */
[C---:B------:R-:W-:Y:S01]  /*0190*/  IMAD R0, R17.reuse, R17, RZ ;  /* 0x0000001111007224 */ /* 0x040fe200078e02ff */
[----:B------:R-:W-:Y:S01]  /*01a0*/  MOV R12, 0x0 ;  /* 0x00000000000c7802 */ /* 0x000fe20000000f00 */
[----:B------:R-:W3:Y:S03]  /*01b0*/  LDCU.64 UR4, c[0x4][0x10] ;  /* 0x01000200ff0477ac */ /* 0x000ee60008000a00 */
[----:B------:R-:W-:Y:S01]  /*01c0*/  I2FP.F32.U32 R3, R0 ;  /* 0x0000000000037245 */ /* 0x000fe20000201000 */
[----:B0-----:R-:W-:-:S05]  /*01d0*/  IMAD.WIDE R6, R17, 0x4, R10 ;  /* 0x0000000411067825 */ /* 0x001fca00078e020a */
[----:B-1----:R0:W-:Y:S04]  /*01e0*/  REDG.E.ADD.F32.FTZ.RN.STRONG.GPU desc[UR36][R6.64], R3 ;  /* 0x00000003060079a6 */ /* 0x0021e8000c12f324 */
[----:B------:R0:W4:Y:S01]  /*01f0*/  LDG.E R8, desc[UR36][R6.64] ;  /* 0x0000002406087981 */ /* 0x000122000c1e1900 */
[----:B------:R-:W-:Y:S01]  /*0200*/  IMAD.WIDE R10, R17, 0x10, R10 ;  /* 0x00000010110a7825 */ /* 0x000fe200078e020a */
[----:B------:R-:W1:Y:S01]  /*0210*/  LDC.64 R12, c[0x4][R12] ;  /* 0x010000000c0c7b82 */ /* 0x000e620000000a00 */
[----:B---3--:R-:W-:Y:S01]  /*0220*/  MOV R4, UR4 ;  /* 0x0000000400047c02 */ /* 0x008fe20008000f00 */
[----:B------:R3:W-:Y:S01]  /*0230*/  STL [R1+0x8], R0 ;  /* 0x0000080001007387 */ /* 0x0007e20000100800 */
[----:B------:R-:W-:-:S03]  /*0240*/  IMAD.U32 R5, RZ, RZ, UR5 ;  /* 0x00000005ff057e24 */ /* 0x000fc6000f8e00ff */
[----:B------:R3:W-:Y:S01]  /*0250*/  STL.64 [R1+0x10], R10 ;  /* 0x0000100a01007387 */ /* 0x0007e20000100a00 */
[----:B0-----:R-:W-:Y:S01]  /*0260*/  MOV R6, R2 ;  /* 0x0000000200067202 */ /* 0x001fe20000000f00 */
[----:B------:R-:W-:Y:S01]  /*0270*/  IMAD.MOV.U32 R7, RZ, RZ, R16 ;  /* 0x000000ffff077224 */ /* 0x000fe200078e0010 */
[----:B----4-:R-:W0:Y:S02]  /*0280*/  F2F.F64.F32 R8, R8 ;  /* 0x0000000800087310 */ /* 0x010e240000201800 */
[----:B01----:R3:W-:Y:S04]  /*0290*/  STL.64 [R1], R8 ;  /* 0x0000000801007387 */ /* 0x0037e80000100a00 */
[----:B------:R-:W-:-:S07]  /*02a0*/  LEPC R20, `(.L_x_1) ;  /* 0x000000001014794e */ /* 0x000fce0000000000 */
[----:B--23--:R-:W-:Y:S05]  /*02b0*/  CALL.ABS.NOINC R12 ;  /* 0x000000000c007343 */ /* 0x00cfea0003c00000 */
.L_x_1:
[----:B-12---:R-:W-:Y:S05]  /*02c0*/  BSYNC.RECONVERGENT B6 ;  /* 0x0000000000067941 */ /* 0x006fea0003800200 */
.L_x_0:
[----:B------:R-:W-:-:S04]  /*02d0*/  IADD3 R17, PT, PT, R17, UR38, RZ ;  /* 0x0000002611117c10 */ /* 0x000fc8000fffe0ff */
[----:B------:R-:W-:-:S13]  /*02e0*/  ISETP.GE.AND P0, PT, R17, UR41, PT ;  /* 0x0000002911007c0c */ /* 0x000fda000bf06270 */
[----:B------:R-:W-:Y:S05]  /*02f0*/  @!P0 BRA `(.L_x_2) ;  /* 0xfffffffc008c8947 */ /* 0x000fea000383ffff */
[----:B------:R-:W-:Y:S05]  /*0300*/  EXIT ;  /* 0x000000000000794d */ /* 0x000fea0003800000 */
.L_x_3:
[----:B------:R-:W-:-:S00]  /*0310*/  BRA `(.L_x_3) ;  /* 0xfffffffc00fc7947 */ /* 0x000fc0000383ffff */
[----:B------:R-:W-:-:S00]  /*0320*/  NOP ;  /* 0x0000000000007918 */ /* 0x000fc00000000000 */
        /* <DEDUP_REMOVED lines=13> */
.L_x_8:


//--------------------- .text._Z12atomicAddIdxPfiii --------------------------
	.section	.text._Z12atomicAddIdxPfiii,"ax",@progbits
	.align	128
        .global         _Z12atomicAddIdxPfiii
        .type           _Z12atomicAddIdxPfiii,@function
        .size           _Z12atomicAddIdxPfiii,(.L_x_9 - _Z12atomicAddIdxPfiii)
        .other          _Z12atomicAddIdxPfiii,@"STO_CUDA_ENTRY STV_DEFAULT"
_Z12atomicAddIdxPfiii:
.text._Z12atomicAddIdxPfiii:
        /* <DEDUP_REMOVED lines=19> */
.L_x_6:
[C---:B---3--:R-:W-:Y:S01]  /*0130*/  ISETP.GE.AND P0, PT, R17.reuse, UR39, PT ;  /* 0x0000002711007c0c */ /* 0x048fe2000bf06270 */
[----:B------:R-:W-:Y:S05]  /*0140*/  YIELD ;  /* 0x0000000000007946 */ /* 0x000fea0003800000 */
[----:B----4-:R-:W-:Y:S01]  /*0150*/  ISETP.LT.OR P0, PT, R17, UR40, P0 ;  /* 0x0000002811007c0c */ /* 0x010fe20008701670 */
[----:B------:R-:W-:-:S12]  /*0160*/  BSSY.RECONVERGENT B6, `(.L_x_4) ;  /* 0x0000016000067945 */ /* 0x000fd80003800200 */
[----:B------:R-:W-:Y:S05]  /*0170*/  @P0 BRA `(.L_x_5) ;  /* 0x0000000000500947 */ /* 0x000fea0003800000 */
[----:B------:R-:W0:Y:S01]  /*0180*/  LDC.64 R12, c[0x0][0x380] ;  /* 0x0000e000ff0c7b82 */ /* 0x000e220000000a00 */
[-C--:B------:R-:W-:Y:S01]  /*0190*/  I2FP.F32.S32 R5, R17.reuse ;  /* 0x0000001100057245 */ /* 0x080fe20000201400 */
[C---:B------:R-:W-:Y:S01]  /*01a0*/  IMAD R10, R17.reuse, R17, RZ ;  /* 0x00000011110a7224 */ /* 0x040fe200078e02ff */
[----:B------:R-:W-:Y:S01]  /*01b0*/  MOV R3, 0x0 ;  /* 0x0000000000037802 */ /* 0x000fe20000000f00 */
[----:B------:R-:W3:Y:S01]  /*01c0*/  LDCU.64 UR4, c[0x4][0x8] ;  /* 0x01000100ff0477ac */ /* 0x000ee20008000a00 */
[----:B0-----:R-:W-:-:S05]  /*01d0*/  IMAD.WIDE R6, R17, 0x4, R12 ;  /* 0x0000000411067825 */ /* 0x001fca00078e020c */
[----:B-1----:R0:W-:Y:S04]  /*01e0*/  REDG.E.ADD.F32.FTZ.RN.STRONG.GPU desc[UR36][R6.64], R5 ;  /* 0x00000005060079a6 */ /* 0x0021e8000c12f324 */
[----:B------:R1:W4:Y:S01]  /*01f0*/  LDG.E R0, desc[UR36][R6.64] ;  /* 0x0000002406007981 */ /* 0x000322000c1e1900 */
[----:B------:R-:W-:Y:S01]  /*0200*/  IMAD.WIDE R12, R17, 0x10, R12 ;  /* 0x00000010110c7825 */ /* 0x000fe200078e020c */
[----:B------:R1:W2:Y:S01]  /*0210*/  LDC.64 R14, c[0x4][R3] ;  /* 0x01000000030e7b82 */ /* 0x0002a20000000a00 */
[----:B---3--:R-:W-:Y:S01]  /*0220*/  MOV R4, UR4 ;  /* 0x0000000400047c02 */ /* 0x008fe20008000f00 */
[----:B------:R3:W-:Y:S04]  /*0230*/  STL [R1+0x8], R10 ;  /* 0x0000080a01007387 */ /* 0x0007e80000100800 */
[----:B------:R3:W-:Y:S01]  /*0240*/  STL.64 [R1+0x10], R12 ;  /* 0x0000100c01007387 */ /* 0x0007e20000100a00 */
[----:B0-----:R-:W-:Y:S01]  /*0250*/  IMAD.U32 R5, RZ, RZ, UR5 ;  /* 0x00000005ff057e24 */ /* 0x001fe2000f8e00ff */
[----:B-1----:R-:W-:Y:S01]  /*0260*/  MOV R6, R2 ;  /* 0x0000000200067202 */ /* 0x002fe20000000f00 */
[----:B------:R-:W-:Y:S01]  /*0270*/  IMAD.MOV.U32 R7, RZ, RZ, R16 ;  /* 0x000000ffff077224 */ /* 0x000fe200078e0010 */
[----:B----4-:R-:W0:Y:S02]  /*0280*/  F2F.F64.F32 R8, R0 ;  /* 0x0000000000087310 */ /* 0x010e240000201800 */
[----:B0-2---:R3:W-:Y:S04]  /*0290*/  STL.64 [R1], R8 ;  /* 0x0000000801007387 */ /* 0x0057e80000100a00 */
[----:B------:R-:W-:-:S07]  /*02a0*/  LEPC R20, `(.L_x_5) ;  /* 0x000000001014794e */ /* 0x000fce0000000000 */
[----:B---3--:R-:W-:Y:S05]  /*02b0*/  CALL.ABS.NOINC R14 ;  /* 0x000000000e007343 */ /* 0x008fea0003c00000 */
.L_x_5:
[----:B-12---:R-:W-:Y:S05]  /*02c0*/  BSYNC.RECONVERGENT B6 ;  /* 0x0000000000067941 */ /* 0x006fea0003800200 */
.L_x_4:
[----:B------:R-:W-:-:S04]  /*02d0*/  IADD3 R17, PT, PT, R17, UR38, RZ ;  /* 0x0000002611117c10 */ /* 0x000fc8000fffe0ff */
[----:B------:R-:W-:-:S13]  /*02e0*/  ISETP.GE.AND P0, PT, R17, UR41, PT ;  /* 0x0000002911007c0c */ /* 0x000fda000bf06270 */
[----:B------:R-:W-:Y:S05]  /*02f0*/  @!P0 BRA `(.L_x_6) ;  /* 0xfffffffc008c8947 */ /* 0x000fea000383ffff */
[----:B------:R-:W-:Y:S05]  /*0300*/  EXIT ;  /* 0x000000000000794d */ /* 0x000fea0003800000 */
.L_x_7:
        /* <DEDUP_REMOVED lines=15> */
.L_x_9:


//--------------------- .nv.global.init           --------------------------
	.section	.nv.global.init,"aw",@progbits
.nv.global.init:
	.type		$str,@object
	.size		$str,($str$1 - $str)
$str:
        /*0000*/ 	.byte	0x5b, 0x61, 0x74, 0x6f, 0x6d, 0x69, 0x63, 0x41, 0x64, 0x64, 0x49, 0x64, 0x78, 0x5d, 0x20, 0x50
        /*0010*/ 	.byte	0x65, 0x72, 0x66, 0x6f, 0x72, 0x6d, 0x20, 0x47, 0x50, 0x55, 0x20, 0x63, 0x6f, 0x64, 0x65, 0x20
        /*0020*/ 	.byte	0x25, 0x66, 0x20, 0x2b, 0x20, 0x25, 0x64, 0x2e, 0x2e, 0x2e, 0x61, 0x74, 0x20, 0x61, 0x64, 0x64
        /*0030*/ 	.byte	0x72, 0x65, 0x73, 0x73, 0x3a, 0x20, 0x25, 0x70, 0x20, 0x0a, 0x00
	.type		$str$1,@object
	.size		$str$1,(.L_1 - $str$1)
$str$1:
        /*003b*/ 	.byte	0x5b, 0x61, 0x74, 0x6f, 0x6d, 0x69, 0x63, 0x41, 0x64, 0x64, 0x49, 0x64, 0x78, 0x53, 0x71, 0x75
        /*004b*/ 	.byte	0x61, 0x72, 0x65, 0x64, 0x5d, 0x20, 0x50, 0x65, 0x72, 0x66, 0x6f, 0x72, 0x6d, 0x20, 0x47, 0x50
        /*005b*/ 	.byte	0x55, 0x20, 0x63, 0x6f, 0x64, 0x65, 0x20, 0x25, 0x66, 0x20, 0x2b, 0x20, 0x25, 0x64, 0x2e, 0x2e
        /*006b*/ 	.byte	0x2e, 0x61, 0x74, 0x20, 0x61, 0x64, 0x64, 0x72, 0x65, 0x73, 0x73, 0x3a, 0x20, 0x25, 0x70, 0x20
        /*007b*/ 	.byte	0x0a, 0x00
.L_1:


//--------------------- .nv.shared.reserved.0     --------------------------
	.section	.nv.shared.reserved.0,"aw",@nobits
	.weak		__nv_reservedSMEM_offset_0_alias
	.size		__nv_reservedSMEM_offset_0_alias, 0, 64
	.other		__nv_reservedSMEM_offset_0_alias,@"STO_CUDA_RESERVED_SHARED STV_DEFAULT"
__nv_reservedSMEM_offset_0_alias:
	.zero		0
	.zero		64


//--------------------- .nv.constant0._Z19atomicAddIdxSquaredPfiii --------------------------
	.section	.nv.constant0._Z19atomicAddIdxSquaredPfiii,"a",@progbits
	.sectionflags	@""
	.align	4
.nv.constant0._Z19atomicAddIdxSquaredPfiii:
	.zero		916


//--------------------- .nv.constant0._Z12atomicAddIdxPfiii --------------------------
	.section	.nv.constant0._Z12atomicAddIdxPfiii,"a",@progbits
	.sectionflags	@""
	.align	4
.nv.constant0._Z12atomicAddIdxPfiii:
	.zero		916


//--------------------- SYMBOLS --------------------------

	.type		.nv.reservedSmem.offset0,@object
	.size		.nv.reservedSmem.offset0,0x4
	.type		vprintf,@function
